	.headerflags	@"EF_CUDA_TEXMODE_UNIFIED EF_CUDA_64BIT_ADDRESS EF_CUDA_ACCELERATORS EF_CUDA_SM90 EF_CUDA_VIRTUAL_SM(EF_CUDA_SM90)"
	.elftype	@"ET_EXEC"


//--------------------- .nv.info                  --------------------------
	.section	.nv.info,"",@"SHT_CUDA_INFO"
	.align	4


	//----- nvinfo : EIATTR_REGCOUNT
	.align		4
        /*0000*/ 	.byte	0x04, 0x2f
        /*0002*/ 	.short	(.L_4 - .L_3)
	.align		4
.L_3:
        /*0004*/ 	.word	index@(triton_poi_fused_clone_0)
        /*0008*/ 	.word	0x00000018


	//----- nvinfo : EIATTR_MIN_STACK_SIZE
	.align		4
.L_4:
        /*000c*/ 	.byte	0x04, 0x12
        /*000e*/ 	.short	(.L_6 - .L_5)
	.align		4
.L_5:
        /*0010*/ 	.word	index@(triton_poi_fused_clone_0)
        /*0014*/ 	.word	0x00000000


	//----- nvinfo : EIATTR_FRAME_SIZE
	.align		4
.L_6:
        /*0018*/ 	.byte	0x04, 0x11
        /*001a*/ 	.short	(.L_8 - .L_7)
	.align		4
.L_7:
        /*001c*/ 	.word	index@(triton_poi_fused_clone_0)
        /*0020*/ 	.word	0x00000000


	//----- nvinfo : EIATTR_MIN_STACK_SIZE
	.align		4
.L_8:
        /*0024*/ 	.byte	0x04, 0x12
        /*0026*/ 	.short	(.L_10 - .L_9)
	.align		4
.L_9:
        /*0028*/ 	.word	index@(triton_poi_fused_clone_0)
        /*002c*/ 	.word	0x00000000
.L_10:


//--------------------- .nv.info.triton_poi_fused_clone_0 --------------------------
	.section	.nv.info.triton_poi_fused_clone_0,"",@"SHT_CUDA_INFO"
	.sectionflags	@""
	.align	4


	//----- nvinfo : EIATTR_CUDA_API_VERSION
	.align		4
        /*0000*/ 	.byte	0x04, 0x37
        /*0002*/ 	.short	(.L_12 - .L_11)
.L_11:
        /*0004*/ 	.word	0x0000007c


	//----- nvinfo : EIATTR_KPARAM_INFO
	.align		4
.L_12:
        /*0008*/ 	.byte	0x04, 0x17
        /*000a*/ 	.short	(.L_14 - .L_13)
.L_13:
        /*000c*/ 	.word	0x00000000
        /*0010*/ 	.short	0x0003
        /*0012*/ 	.short	0x0018
        /*0014*/ 	.byte	0x00, 0xf0, 0x11, 0x00


	//----- nvinfo : EIATTR_KPARAM_INFO
	.align		4
.L_14:
        /*0018*/ 	.byte	0x04, 0x17
        /*001a*/ 	.short	(.L_16 - .L_15)
.L_15:
        /*001c*/ 	.word	0x00000000
        /*0020*/ 	.short	0x0002
        /*0022*/ 	.short	0x0010
        /*0024*/ 	.byte	0x00, 0xf4, 0x21, 0x00


	//----- nvinfo : EIATTR_KPARAM_INFO
	.align		4
.L_16:
        /*0028*/ 	.byte	0x04, 0x17
        /*002a*/ 	.short	(.L_18 - .L_17)
.L_17:
        /*002c*/ 	.word	0x00000000
        /*0030*/ 	.short	0x0001
        /*0032*/ 	.short	0x0008
        /*0034*/ 	.byte	0x00, 0xf4, 0x21, 0x00


	//----- nvinfo : EIATTR_KPARAM_INFO
	.align		4
.L_18:
        /*0038*/ 	.byte	0x04, 0x17
        /*003a*/ 	.short	(.L_20 - .L_19)
.L_19:
        /*003c*/ 	.word	0x00000000
        /*0040*/ 	.short	0x0000
        /*0042*/ 	.short	0x0000
        /*0044*/ 	.byte	0x00, 0xf4, 0x21, 0x00


	//----- nvinfo : EIATTR_SPARSE_MMA_MASK
	.align		4
.L_20:
        /*0048*/ 	.byte	0x03, 0x50
        /*004a*/ 	.short	0x0000


	//----- nvinfo : EIATTR_MAXREG_COUNT
	.align		4
        /*004c*/ 	.byte	0x03, 0x1b
        /*004e*/ 	.short	0x00ff


	//----- nvinfo : EIATTR_EXTERNS
	.align		4
        /*0050*/ 	.byte	0x04, 0x0f
        /*0052*/ 	.short	(.L_22 - .L_21)


	//   ....[0]....
	.align		4
.L_21:
        /*0054*/ 	.word	index@(__assertfail)


	//----- nvinfo : EIATTR_SYSCALL_OFFSETS
	.align		4
.L_22:
        /*0058*/ 	.byte	0x04, 0x46
        /*005a*/ 	.short	(.L_24 - .L_23)


	//   ....[0]....
.L_23:
        /*005c*/ 	.word	0x00000390


	//----- nvinfo : EIATTR_EXIT_INSTR_OFFSETS
	.align		4
.L_24:
        /*0060*/ 	.byte	0x04, 0x1c
        /*0062*/ 	.short	(.L_26 - .L_25)


	//   ....[0]....
.L_25:
        /*0064*/ 	.word	0x00000480


	//   ....[1]....
        /*0068*/ 	.word	0x000004a0


	//----- nvinfo : EIATTR_REQNTID
	.align		4
.L_26:
        /*006c*/ 	.byte	0x04, 0x10
        /*006e*/ 	.short	(.L_28 - .L_27)
.L_27:
        /*0070*/ 	.word	0x00000080
        /*0074*/ 	.word	0x00000001
        /*0078*/ 	.word	0x00000001


	//----- nvinfo : EIATTR_CRS_STACK_SIZE
	.align		4
.L_28:
        /*007c*/ 	.byte	0x04, 0x1e
        /*007e*/ 	.short	(.L_30 - .L_29)
.L_29:
        /*0080*/ 	.word	0x00000000


	//----- nvinfo : EIATTR_CBANK_PARAM_SIZE
	.align		4
.L_30:
        /*0084*/ 	.byte	0x03, 0x19
        /*0086*/ 	.short	0x001c


	//----- nvinfo : EIATTR_PARAM_CBANK
	.align		4
        /*0088*/ 	.byte	0x04, 0x0a
        /*008a*/ 	.short	(.L_32 - .L_31)
	.align		4
.L_31:
        /*008c*/ 	.word	index@(.nv.constant0.triton_poi_fused_clone_0)
        /*0090*/ 	.short	0x0210
        /*0092*/ 	.short	0x001c


	//----- nvinfo : EIATTR_SW_WAR
	.align		4
.L_32:
        /*0094*/ 	.byte	0x04, 0x36
        /*0096*/ 	.short	(.L_34 - .L_33)
.L_33:
        /*0098*/ 	.word	0x00000008
.L_34:


//--------------------- .nv.callgraph             --------------------------
	.section	.nv.callgraph,"",@"SHT_CUDA_CALLGRAPH"
	.align	4
	.sectionentsize	8
	.align		4
        /*0000*/ 	.word	0x00000000
	.align		4
        /*0004*/ 	.word	0xffffffff
	.align		4
        /*0008*/ 	.word	index@(triton_poi_fused_clone_0)
	.align		4
        /*000c*/ 	.word	index@(__assertfail)
	.align		4
        /*0010*/ 	.word	0x00000000
	.align		4
        /*0014*/ 	.word	0xfffffffe
	.align		4
        /*0018*/ 	.word	0x00000000
	.align		4
        /*001c*/ 	.word	0xfffffffd
	.align		4
        /*0020*/ 	.word	0x00000000
	.align		4
        /*0024*/ 	.word	0xfffffffc


//--------------------- .nv.constant4             --------------------------
	.section	.nv.constant4,"a",@progbits
	.align	8
	.align		8
.nv.constant4:
        /*0000*/ 	.dword	__assertfail
	.align		8
        /*0008*/ 	.dword	assertFunc_0
	.align		8
        /*0010*/ 	.dword	assertFile_0
	.align		8
        /*0018*/ 	.dword	assertMessage_0


//--------------------- .text.triton_poi_fused_clone_0 --------------------------
	.section	.text.triton_poi_fused_clone_0,"ax",@progbits
	.sectionflags	@"SHF_BARRIERS=1"
	.align	128
        .global         triton_poi_fused_clone_0
        .type           triton_poi_fused_clone_0,@function
        .size           triton_poi_fused_clone_0,(.L_x_2 - triton_poi_fused_clone_0)
        .other          triton_poi_fused_clone_0,@"STO_CUDA_ENTRY STV_DEFAULT"
triton_poi_fused_clone_0:
.text.triton_poi_fused_clone_0:
[----:B------:R-:W0:Y:S02]  /*0000*/  LDC R1, c[0x0][0x28] ;  /* 0x00000a00ff017b82 */ /* 0x000e240000000800 */
[----:B------:R-:W1:Y:S01]  /*0010*/  S2R R0, SR_TID.X ;  /* 0x0000000000007919 */ /* 0x000e620000002100 */
[----:B------:R-:W2:Y:S01]  /*0020*/  LDC.64 R6, c[0x0][0x210] ;  /* 0x00008400ff067b82 */ /* 0x000ea20000000a00 */
[----:B------:R-:W-:Y:S01]  /*0030*/  ULDC.64 UR4, c[0x0][0x208] ;  /* 0x0000820000047ab9 */ /* 0x000fe20000000a00 */
[----:B------:R-:W3:Y:S01]  /*0040*/  S2R R3, SR_CTAID.X ;  /* 0x0000000000037919 */ /* 0x000ee20000002500 */
[----:B-1----:R-:W-:-:S05]  /*0050*/  IMAD.SHL.U32 R0, R0, 0x2, RZ ;  /* 0x0000000200007824 */ /* 0x002fca00078e00ff */
[----:B------:R-:W-:-:S05]  /*0060*/  LOP3.LUT R0, R0, 0xfe, RZ, 0xc0, !PT ;  /* 0x000000fe00007812 */ /* 0x000fca00078ec0ff */
[----:B---3--:R-:W-:-:S04]  /*0070*/  IMAD R0, R3, 0x100, R0 ;  /* 0x0000010003007824 */ /* 0x008fc800078e0200 */
[C---:B------:R-:W-:Y:S01]  /*0080*/  VIADD R3, R0.reuse, 0x1 ;  /* 0x0000000100037836 */ /* 0x040fe20000000000 */
[C---:B------:R-:W-:Y:S01]  /*0090*/  ISETP.GE.AND P1, PT, R0.reuse, 0x484, PT ;  /* 0x000004840000780c */ /* 0x040fe20003f26270 */
[----:B------:R-:W-:-:S04]  /*00a0*/  IMAD.HI R9, R0, 0x71625345, RZ ;  /* 0x7162534500097827 */ /* 0x000fc800078e02ff */
[----:B------:R-:W-:Y:S01]  /*00b0*/  IMAD.HI R14, R3, 0x71625345, RZ ;  /* 0x71625345030e7827 */ /* 0x000fe200078e02ff */
[----:B------:R-:W-:-:S04]  /*00c0*/  SHF.R.U32.HI R2, RZ, 0x1f, R9 ;  /* 0x0000001fff027819 */ /* 0x000fc80000011609 */
[----:B------:R-:W-:Y:S02]  /*00d0*/  SHF.R.U32.HI R5, RZ, 0x1f, R14 ;  /* 0x0000001fff057819 */ /* 0x000fe4000001160e */
[----:B------:R-:W-:Y:S02]  /*00e0*/  LEA.HI.SX32 R9, R9, R2, 0x19 ;  /* 0x0000000209097211 */ /* 0x000fe400078fcaff */
[----:B------:R-:W-:-:S03]  /*00f0*/  LEA.HI.SX32 R14, R14, R5, 0x19 ;  /* 0x000000050e0e7211 */ /* 0x000fc600078fcaff */
[----:B------:R-:W-:Y:S02]  /*0100*/  IMAD R5, R9, -0x121, R0 ;  /* 0xfffffedf09057824 */ /* 0x000fe400078e0200 */
[----:B------:R-:W-:Y:S01]  /*0110*/  IMAD R11, R14, -0x121, R3 ;  /* 0xfffffedf0e0b7824 */ /* 0x000fe200078e0203 */
[----:B------:R-:W-:Y:S01]  /*0120*/  CS2R R2, SRZ ;  /* 0x0000000000027805 */ /* 0x000fe2000001ff00 */
[----:B--2---:R-:W-:-:S04]  /*0130*/  IMAD.WIDE R4, R5, 0x8, R6 ;  /* 0x0000000805047825 */ /* 0x004fc800078e0206 */
[----:B------:R-:W-:Y:S01]  /*0140*/  IMAD.WIDE R6, R11, 0x8, R6 ;  /* 0x000000080b067825 */ /* 0x000fe200078e0206 */
[----:B------:R-:W-:Y:S01]  /*0150*/  CS2R R10, SRZ ;  /* 0x00000000000a7805 */ /* 0x000fe2000001ff00 */
[----:B------:R-:W2:Y:S05]  /*0160*/  @!P1 LDG.E.EL.64 R2, desc[UR4][R4.64] ;  /* 0x0000000404029981 */ /* 0x000eaa000c2e1b00 */
[----:B------:R-:W3:Y:S01]  /*0170*/  @!P1 LDG.E.EL.64 R10, desc[UR4][R6.64] ;  /* 0x00000004060a9981 */ /* 0x000ee2000c2e1b00 */
[----:B--2---:R-:W-:Y:S02]  /*0180*/  IADD3 R13, P3, R2, 0x34, RZ ;  /* 0x00000034020d7810 */ /* 0x004fe40007f7e0ff */
[----:B------:R-:W-:-:S02]  /*0190*/  ISETP.GE.AND P0, PT, R3, RZ, PT ;  /* 0x000000ff0300720c */ /* 0x000fc40003f06270 */
[----:B---3--:R-:W-:Y:S01]  /*01a0*/  IADD3 R15, P4, R10, 0x34, RZ ;  /* 0x000000340a0f7810 */ /* 0x008fe20007f9e0ff */
[----:B------:R-:W-:Y:S01]  /*01b0*/  IMAD.X R17, RZ, RZ, R3, P3 ;  /* 0x000000ffff117224 */ /* 0x000fe200018e0603 */
[----:B------:R-:W-:Y:S02]  /*01c0*/  ISETP.GE.AND P2, PT, R11, RZ, PT ;  /* 0x000000ff0b00720c */ /* 0x000fe40003f46270 */
[----:B------:R-:W-:Y:S01]  /*01d0*/  SEL R16, R13, R2, !P0 ;  /* 0x000000020d107207 */ /* 0x000fe20004000000 */
[----:B------:R-:W-:Y:S01]  /*01e0*/  IMAD.X R13, RZ, RZ, R11, P4 ;  /* 0x000000ffff0d7224 */ /* 0x000fe200020e060b */
[----:B------:R-:W-:Y:S02]  /*01f0*/  SEL R15, R15, R10, !P2 ;  /* 0x0000000a0f0f7207 */ /* 0x000fe40005000000 */
[----:B------:R-:W-:Y:S02]  /*0200*/  SEL R17, R17, R3, !P0 ;  /* 0x0000000311117207 */ /* 0x000fe40004000000 */
[----:B------:R-:W-:-:S02]  /*0210*/  SEL R18, R13, R11, !P2 ;  /* 0x0000000b0d127207 */ /* 0x000fc40005000000 */
[----:B------:R-:W-:-:S04]  /*0220*/  ISETP.GT.U32.AND P0, PT, R16, R15, PT ;  /* 0x0000000f1000720c */ /* 0x000fc80003f04070 */
[----:B------:R-:W-:-:S04]  /*0230*/  ISETP.GT.U32.AND.EX P0, PT, R17, R18, PT, P0 ;  /* 0x000000121100720c */ /* 0x000fc80003f04100 */
[----:B------:R-:W-:Y:S02]  /*0240*/  SEL R2, R16, R15, P0 ;  /* 0x0000000f10027207 */ /* 0x000fe40000000000 */
[----:B------:R-:W-:Y:S02]  /*0250*/  SEL R3, R17, R18, P0 ;  /* 0x0000001211037207 */ /* 0x000fe40000000000 */
[----:B------:R-:W-:-:S04]  /*0260*/  ISETP.GT.U32.AND P0, PT, R2, 0x33, PT ;  /* 0x000000330200780c */ /* 0x000fc80003f04070 */
[----:B------:R-:W-:-:S04]  /*0270*/  ISETP.GT.U32.AND.EX P0, PT, R3, RZ, PT, P0 ;  /* 0x000000ff0300720c */ /* 0x000fc80003f04100 */
[----:B------:R-:W-:-:S13]  /*0280*/  ISETP.LT.AND P0, PT, R0, 0x484, P0 ;  /* 0x000004840000780c */ /* 0x000fda0000701270 */
[----:B------:R-:W-:Y:S05]  /*0290*/  @!P0 BRA `(.L_x_0) ;  /* 0x0000000000408947 */ /* 0x000fea0003800000 */
[----:B------:R-:W-:Y:S01]  /*02a0*/  MOV R2, 0x0 ;  /* 0x0000000000027802 */ /* 0x000fe20000000f00 */
[----:B------:R-:W-:Y:S01]  /*02b0*/  ULDC.64 UR6, c[0x4][0x18] ;  /* 0x0100060000067ab9 */ /* 0x000fe20000000a00 */
[----:B------:R-:W-:Y:S01]  /*02c0*/  ULDC.64 UR8, c[0x4][0x8] ;  /* 0x0100020000087ab9 */ /* 0x000fe20000000a00 */
[----:B------:R-:W-:Y:S02]  /*02d0*/  IMAD.U32 R4, RZ, RZ, UR6 ;  /* 0x00000006ff047e24 */ /* 0x000fe4000f8e00ff */
[----:B------:R-:W-:Y:S01]  /*02e0*/  IMAD.U32 R5, RZ, RZ, UR7 ;  /* 0x00000007ff057e24 */ /* 0x000fe2000f8e00ff */
[----:B------:R-:W1:Y:S01]  /*02f0*/  LDC.64 R2, c[0x4][R2] ;  /* 0x0100000002027b82 */ /* 0x000e620000000a00 */
[----:B------:R-:W-:Y:S01]  /*0300*/  ULDC.64 UR6, c[0x4][0x10] ;  /* 0x0100040000067ab9 */ /* 0x000fe20000000a00 */
[----:B------:R-:W-:Y:S02]  /*0310*/  IMAD.U32 R10, RZ, RZ, UR8 ;  /* 0x00000008ff0a7e24 */ /* 0x000fe4000f8e00ff */
[----:B------:R-:W-:-:S02]  /*0320*/  IMAD.U32 R6, RZ, RZ, UR6 ;  /* 0x00000006ff067e24 */ /* 0x000fc4000f8e00ff */
[----:B------:R-:W-:Y:S02]  /*0330*/  IMAD.U32 R7, RZ, RZ, UR7 ;  /* 0x00000007ff077e24 */ /* 0x000fe4000f8e00ff */
[----:B------:R-:W-:Y:S02]  /*0340*/  IMAD.U32 R11, RZ, RZ, UR9 ;  /* 0x00000009ff0b7e24 */ /* 0x000fe4000f8e00ff */
[----:B------:R-:W-:Y:S02]  /*0350*/  IMAD.MOV.U32 R8, RZ, RZ, 0x20 ;  /* 0x00000020ff087424 */ /* 0x000fe400078e00ff */
[----:B------:R-:W-:Y:S02]  /*0360*/  IMAD.MOV.U32 R12, RZ, RZ, 0x1 ;  /* 0x00000001ff0c7424 */ /* 0x000fe400078e00ff */
[----:B------:R-:W-:-:S07]  /*0370*/  IMAD.MOV.U32 R13, RZ, RZ, RZ ;  /* 0x000000ffff0d7224 */ /* 0x000fce00078e00ff */
[----:B------:R-:W-:-:S07]  /*0380*/  LEPC R20, `(.L_x_0) ;  /* 0x000000001014794e */ /* 0x000fce0000000000 */
[----:B01----:R-:W-:Y:S05]  /*0390*/  CALL.ABS.NOINC R2 ;  /* 0x0000000002007343 */ /* 0x003fea0003c00000 */
.L_x_0:
[----:B------:R-:W-:Y:S05]  /*03a0*/  WARPSYNC.ALL ;  /* 0x0000000000007948 */ /* 0x000fea0003800000 */
[----:B------:R-:W-:Y:S06]  /*03b0*/  BAR.SYNC.DEFER_BLOCKING 0x0 ;  /* 0x0000000000007b1d */ /* 0x000fec0000010000 */
[----:B------:R-:W-:-:S02]  /*03c0*/  ULDC.64 UR6, c[0x0][0x218] ;  /* 0x0000860000067ab9 */ /* 0x000fc40000000a00 */
[C---:B------:R-:W-:Y:S02]  /*03d0*/  LEA R2, P0, R16.reuse, UR6, 0x4 ;  /* 0x0000000610027c11 */ /* 0x040fe4000f8020ff */
[C---:B------:R-:W-:Y:S02]  /*03e0*/  LEA R4, P2, R15.reuse, UR6, 0x4 ;  /* 0x000000060f047c11 */ /* 0x040fe4000f8420ff */
[----:B------:R-:W-:Y:S02]  /*03f0*/  LEA.HI.X R3, R16, UR7, R17, 0x4, P0 ;  /* 0x0000000710037c11 */ /* 0x000fe400080f2411 */
[----:B------:R-:W-:Y:S01]  /*0400*/  LEA.HI.X R5, R15, UR7, R18, 0x4, P2 ;  /* 0x000000070f057c11 */ /* 0x000fe200090f2412 */
[----:B------:R-:W-:Y:S01]  /*0410*/  IMAD.WIDE R6, R9, 0x4, R2 ;  /* 0x0000000409067825 */ /* 0x000fe200078e0202 */
[----:B------:R-:W-:Y:S02]  /*0420*/  CS2R R8, SRZ ;  /* 0x0000000000087805 */ /* 0x000fe4000001ff00 */
[----:B------:R-:W1:Y:S01]  /*0430*/  LDC.64 R2, c[0x0][0x220] ;  /* 0x00008800ff027b82 */ /* 0x000e620000000a00 */
[----:B------:R-:W-:-:S03]  /*0440*/  IMAD.WIDE R4, R14, 0x4, R4 ;  /* 0x000000040e047825 */ /* 0x000fc600078e0204 */
[----:B------:R2:W5:Y:S04]  /*0450*/  @!P1 LDG.E.EL R8, desc[UR4][R6.64] ;  /* 0x0000000406089981 */ /* 0x000568000c2e1900 */
[----:B------:R2:W5:Y:S01]  /*0460*/  @!P1 LDG.E.EL R9, desc[UR4][R4.64] ;  /* 0x0000000404099981 */ /* 0x000562000c2e1900 */
[----:B-1----:R-:W-:Y:S01]  /*0470*/  IMAD.WIDE R2, R0, 0x4, R2 ;  /* 0x0000000400027825 */ /* 0x002fe200078e0202 */
[----:B--2---:R-:W-:Y:S06]  /*0480*/  @P1 EXIT ;  /* 0x000000000000194d */ /* 0x004fec0003800000 */
[----:B-----5:R-:W-:Y:S01]  /*0490*/  STG.E.64 desc[UR4][R2.64], R8 ;  /* 0x0000000802007986 */ /* 0x020fe2000c101b04 */
[----:B------:R-:W-:Y:S05]  /*04a0*/  EXIT ;  /* 0x000000000000794d */ /* 0x000fea0003800000 */
.L_x_1:
[----:B------:R-:W-:-:S00]  /*04b0*/  BRA `(.L_x_1) ;  /* 0xfffffffc00fc7947 */ /* 0x000fc0000383ffff */
[----:B------:R-:W-:-:S00]  /*04c0*/  NOP ;  /* 0x0000000000007918 */ /* 0x000fc00000000000 */
        /* <DEDUP_REMOVED lines=11> */
.L_x_2:


//--------------------- .nv.global.init           --------------------------
	.section	.nv.global.init,"aw",@progbits
.nv.global.init:
	.type		assertFunc_0,@object
	.size		assertFunc_0,(assertMessage_0 - assertFunc_0)
assertFunc_0:
        /*0000*/ 	.byte	0x75, 0x6e, 0x6b, 0x6e, 0x6f, 0x77, 0x6e, 0x00
	.type		assertMessage_0,@object
	.size		assertMessage_0,(assertFile_0 - assertMessage_0)
assertMessage_0:
        /*0008*/ 	.byte	0x69, 0x6e, 0x64, 0x65, 0x78, 0x20, 0x6f, 0x75, 0x74, 0x20, 0x6f, 0x66, 0x20, 0x62, 0x6f, 0x75
        /*0018*/ 	.byte	0x6e, 0x64, 0x73, 0x3a, 0x20, 0x30, 0x20, 0x3c, 0x3d, 0x20, 0x74, 0x6d, 0x70, 0x34, 0x20, 0x3c
        /*0028*/ 	.byte	0x20, 0x35, 0x32, 0x00
	.type		assertFile_0,@object
	.size		assertFile_0,(.L_1 - assertFile_0)
assertFile_0:
        /*002c*/ 	.byte	0x69, 0x6e, 0x64, 0x75, 0x63, 0x74, 0x6f, 0x72, 0x5f, 0x63, 0x61, 0x63, 0x68, 0x65, 0x2f, 0x68
        /*003c*/ 	.byte	0x36, 0x2f, 0x63, 0x68, 0x36, 0x6f, 0x6a, 0x69, 0x36, 0x35, 0x63, 0x62, 0x37, 0x64, 0x73, 0x76
        /*004c*/ 	.byte	0x6c, 0x35, 0x72, 0x6f, 0x61, 0x35, 0x62, 0x78, 0x6b, 0x68, 0x6e, 0x67, 0x62, 0x65, 0x76, 0x6a
        /*005c*/ 	.byte	0x6e, 0x77, 0x73, 0x37, 0x67, 0x64, 0x79, 0x64, 0x70, 0x67, 0x78, 0x68, 0x75, 0x68, 0x62, 0x35
        /*006c*/ 	.byte	0x75, 0x32, 0x6a, 0x72, 0x70, 0x68, 0x2e, 0x70, 0x79, 0x00
.L_1:


//--------------------- .nv.constant0.triton_poi_fused_clone_0 --------------------------
	.section	.nv.constant0.triton_poi_fused_clone_0,"a",@progbits
	.sectionflags	@""
	.align	4
.nv.constant0.triton_poi_fused_clone_0:
	.zero		556


//--------------------- SYMBOLS --------------------------

	.type		__assertfail,@function
